//
// Generated by NVIDIA NVVM Compiler
//
// Compiler Build ID: CL-36424714
// Cuda compilation tools, release 13.0, V13.0.88
// Based on NVVM 20.0.0
//

.version 9.0
.target sm_100
.address_size 64

	// .globl	_Z12reduce_basicPdS_j

.visible .entry _Z12reduce_basicPdS_j(
	.param .u64 .ptr .align 1 _Z12reduce_basicPdS_j_param_0,
	.param .u64 .ptr .align 1 _Z12reduce_basicPdS_j_param_1,
	.param .u32 _Z12reduce_basicPdS_j_param_2
)
{
	.reg .pred 	%p<3>;
	.reg .b32 	%r<15>;
	.reg .b64 	%rd<11>;
	.reg .b64 	%fd<11>;

	ld.param.u64 	%rd2, [_Z12reduce_basicPdS_j_param_0];
	ld.param.u64 	%rd3, [_Z12reduce_basicPdS_j_param_1];
	ld.param.u32 	%r7, [_Z12reduce_basicPdS_j_param_2];
	mov.u32 	%r8, %ctaid.x;
	mov.u32 	%r1, %ntid.x;
	mul.lo.s32 	%r9, %r8, %r1;
	mov.u32 	%r10, %tid.x;
	add.s32 	%r2, %r9, %r10;
	add.s32 	%r14, %r2, %r9;
	setp.ge.u32 	%p1, %r14, %r7;
	mov.f64 	%fd10, 0d0000000000000000;
	@%p1 bra 	$L__BB0_3;
	cvta.to.global.u64 	%rd1, %rd2;
	mov.u32 	%r11, %nctaid.x;
	mul.lo.s32 	%r12, %r11, %r1;
	shl.b32 	%r4, %r12, 1;
	mov.f64 	%fd10, 0d0000000000000000;
$L__BB0_2:
	mul.wide.u32 	%rd4, %r14, 8;
	add.s64 	%rd5, %rd1, %rd4;
	ld.global.f64 	%fd6, [%rd5];
	add.f64 	%fd7, %fd10, %fd6;
	add.s32 	%r13, %r14, %r1;
	mul.wide.u32 	%rd6, %r13, 8;
	add.s64 	%rd7, %rd1, %rd6;
	ld.global.f64 	%fd8, [%rd7];
	add.f64 	%fd10, %fd7, %fd8;
	add.s32 	%r14, %r14, %r4;
	setp.lt.u32 	%p2, %r14, %r7;
	@%p2 bra 	$L__BB0_2;
$L__BB0_3:
	cvta.to.global.u64 	%rd8, %rd3;
	mul.wide.u32 	%rd9, %r2, 8;
	add.s64 	%rd10, %rd8, %rd9;
	st.global.f64 	[%rd10], %fd10;
	ret;

}
	// .globl	_Z10copy_basicPdS_j
.visible .entry _Z10copy_basicPdS_j(
	.param .u64 .ptr .align 1 _Z10copy_basicPdS_j_param_0,
	.param .u64 .ptr .align 1 _Z10copy_basicPdS_j_param_1,
	.param .u32 _Z10copy_basicPdS_j_param_2
)
{
	.reg .pred 	%p<3>;
	.reg .b32 	%r<15>;
	.reg .b64 	%rd<12>;
	.reg .b64 	%fd<3>;

	ld.param.u64 	%rd4, [_Z10copy_basicPdS_j_param_0];
	ld.param.u64 	%rd5, [_Z10copy_basicPdS_j_param_1];
	ld.param.u32 	%r7, [_Z10copy_basicPdS_j_param_2];
	cvta.to.global.u64 	%rd1, %rd5;
	mov.u32 	%r8, %ctaid.x;
	mov.u32 	%r1, %ntid.x;
	mul.lo.s32 	%r9, %r8, %r1;
	mov.u32 	%r10, %tid.x;
	add.s32 	%r2, %r9, %r10;
	add.s32 	%r14, %r2, %r9;
	setp.ge.u32 	%p1, %r14, %r7;
	@%p1 bra 	$L__BB1_3;
	cvta.to.global.u64 	%rd2, %rd4;
	mul.wide.u32 	%rd6, %r2, 8;
	add.s64 	%rd3, %rd1, %rd6;
	mov.u32 	%r11, %nctaid.x;
	mul.lo.s32 	%r12, %r11, %r1;
	shl.b32 	%r4, %r12, 1;
$L__BB1_2:
	mul.wide.u32 	%rd7, %r14, 8;
	add.s64 	%rd8, %rd2, %rd7;
	ld.global.f64 	%fd1, [%rd8];
	add.s32 	%r13, %r14, %r1;
	mul.wide.u32 	%rd9, %r13, 8;
	add.s64 	%rd10, %rd2, %rd9;
	ld.global.f64 	%fd2, [%rd10];
	add.s64 	%rd11, %rd1, %rd7;
	st.global.f64 	[%rd11], %fd1;
	st.global.f64 	[%rd3], %fd2;
	add.s32 	%r14, %r14, %r4;
	setp.lt.u32 	%p2, %r14, %r7;
	@%p2 bra 	$L__BB1_2;
$L__BB1_3:
	ret;

}


// ===== COMPILED SASS (sm_100) =====

	.target	sm_100

	.elftype	@"ET_EXEC"


//--------------------- .note.nv.tkinfo           --------------------------
	.section	.note.nv.tkinfo,"",@"SHT_NOTE"
	.sectionflags	@"SHF_NOTE_NV_TKINFO"
	.tkinfo
        /*0018*/ 	.word	0x00000002
        /*0030*/ 	.string	""
        /*0030*/ 	.string	"ptxas"
        /*0030*/ 	.string	"Cuda compilation tools, release 13.0, V13.0.88"
        /*0030*/ 	.string	"Build cuda_13.0.r13.0/compiler.36424714_0"
        /*0030*/ 	.string	"-arch sm_100 -m 64 "



//--------------------- .note.nv.cuinfo           --------------------------
	.section	.note.nv.cuinfo,"",@"SHT_NOTE"
	.sectionflags	@"SHF_NOTE_NV_CUINFO"
        /*0018*/ 	.short	0x0002
        /*001a*/ 	.short	0x0064
        /*001c*/ 	.short	0x0082
	.zero		2


//--------------------- .nv.info                  --------------------------
	.section	.nv.info,"",@"SHT_CUDA_INFO"
	.align	4


	//----- nvinfo : EIATTR_REGCOUNT
	.align		4
        /*0000*/ 	.byte	0x04, 0x2f
        /*0002*/ 	.short	(.L_1 - .L_0)
	.align		4
.L_0:
        /*0004*/ 	.word	index@(_Z12reduce_basicPdS_j)
        /*0008*/ 	.word	0x00000010


	//----- nvinfo : EIATTR_FRAME_SIZE
	.align		4
.L_1:
        /*000c*/ 	.byte	0x04, 0x11
        /*000e*/ 	.short	(.L_3 - .L_2)
	.align		4
.L_2:
        /*0010*/ 	.word	index@(_Z12reduce_basicPdS_j)
        /*0014*/ 	.word	0x00000000


	//----- nvinfo : EIATTR_REGCOUNT
	.align		4
.L_3:
        /*0018*/ 	.byte	0x04, 0x2f
        /*001a*/ 	.short	(.L_5 - .L_4)
	.align		4
.L_4:
        /*001c*/ 	.word	index@(_Z10copy_basicPdS_j)
        /*0020*/ 	.word	0x00000012


	//----- nvinfo : EIATTR_FRAME_SIZE
	.align		4
.L_5:
        /*0024*/ 	.byte	0x04, 0x11
        /*0026*/ 	.short	(.L_7 - .L_6)
	.align		4
.L_6:
        /*0028*/ 	.word	index@(_Z10copy_basicPdS_j)
        /*002c*/ 	.word	0x00000000


	//----- nvinfo : EIATTR_MIN_STACK_SIZE
	.align		4
.L_7:
        /*0030*/ 	.byte	0x04, 0x12
        /*0032*/ 	.short	(.L_9 - .L_8)
	.align		4
.L_8:
        /*0034*/ 	.word	index@(_Z10copy_basicPdS_j)
        /*0038*/ 	.word	0x00000000


	//----- nvinfo : EIATTR_MIN_STACK_SIZE
	.align		4
.L_9:
        /*003c*/ 	.byte	0x04, 0x12
        /*003e*/ 	.short	(.L_11 - .L_10)
	.align		4
.L_10:
        /*0040*/ 	.word	index@(_Z12reduce_basicPdS_j)
        /*0044*/ 	.word	0x00000000
.L_11:


//--------------------- .nv.compat                --------------------------
	.section	.nv.compat,"",@"SHT_CUDA_COMPAT_INFO"
	.align	4
        /*0000*/ 	.byte	0x02, 0x09, 0x00, 0x00, 0x02, 0x02, 0x01, 0x00, 0x02, 0x05, 0x05, 0x00, 0x03, 0x07, 0x01, 0x01
        /*0010*/ 	.byte	0x02, 0x03, 0x00, 0x00, 0x02, 0x06, 0x01, 0x00, 0x04, 0x0b, 0x08, 0x00, 0x01, 0x00, 0x00, 0x00
        /*0020*/ 	.byte	0x00, 0x00, 0x00, 0x00


//--------------------- .nv.info._Z10copy_basicPdS_j --------------------------
	.section	.nv.info._Z10copy_basicPdS_j,"",@"SHT_CUDA_INFO"
	.sectionflags	@""
	.align	4


	//----- nvinfo : EIATTR_CUDA_API_VERSION
	.align		4
        /*0000*/ 	.byte	0x04, 0x37
        /*0002*/ 	.short	(.L_13 - .L_12)
.L_12:
        /*0004*/ 	.word	0x00000082


	//----- nvinfo : EIATTR_KPARAM_INFO
	.align		4
.L_13:
        /*0008*/ 	.byte	0x04, 0x17
        /*000a*/ 	.short	(.L_15 - .L_14)
.L_14:
        /*000c*/ 	.word	0x00000000
        /*0010*/ 	.short	0x0002
        /*0012*/ 	.short	0x0010
        /*0014*/ 	.byte	0x00, 0xf0, 0x11, 0x00


	//----- nvinfo : EIATTR_KPARAM_INFO
	.align		4
.L_15:
        /*0018*/ 	.byte	0x04, 0x17
        /*001a*/ 	.short	(.L_17 - .L_16)
.L_16:
        /*001c*/ 	.word	0x00000000
        /*0020*/ 	.short	0x0001
        /*0022*/ 	.short	0x0008
        /*0024*/ 	.byte	0x00, 0xf5, 0x21, 0x00


	//----- nvinfo : EIATTR_KPARAM_INFO
	.align		4
.L_17:
        /*0028*/ 	.byte	0x04, 0x17
        /*002a*/ 	.short	(.L_19 - .L_18)
.L_18:
        /*002c*/ 	.word	0x00000000
        /*0030*/ 	.short	0x0000
        /*0032*/ 	.short	0x0000
        /*0034*/ 	.byte	0x00, 0xf5, 0x21, 0x00


	//----- nvinfo : EIATTR_SPARSE_MMA_MASK
	.align		4
.L_19:
        /*0038*/ 	.byte	0x03, 0x50
        /*003a*/ 	.short	0x0000


	//----- nvinfo : EIATTR_MAXREG_COUNT
	.align		4
        /*003c*/ 	.byte	0x03, 0x1b
        /*003e*/ 	.short	0x00ff


	//----- nvinfo : EIATTR_MERCURY_ISA_VERSION
	.align		4
        /*0040*/ 	.byte	0x03, 0x5f
        /*0042*/ 	.short	0x0101


	//----- nvinfo : EIATTR_VRC_CTA_INIT_COUNT
	.align		4
        /*0044*/ 	.byte	0x02, 0x4a
	.zero		1
	.zero		1


	//----- nvinfo : EIATTR_EXIT_INSTR_OFFSETS
	.align		4
        /*0048*/ 	.byte	0x04, 0x1c
        /*004a*/ 	.short	(.L_21 - .L_20)


	//   ....[0]....
.L_20:
        /*004c*/ 	.word	0x00000080


	//   ....[1]....
        /*0050*/ 	.word	0x000001a0


	//----- nvinfo : EIATTR_CRS_STACK_SIZE
	.align		4
.L_21:
        /*0054*/ 	.byte	0x04, 0x1e
        /*0056*/ 	.short	(.L_23 - .L_22)
.L_22:
        /*0058*/ 	.word	0x00000000


	//----- nvinfo : EIATTR_CBANK_PARAM_SIZE
	.align		4
.L_23:
        /*005c*/ 	.byte	0x03, 0x19
        /*005e*/ 	.short	0x0014


	//----- nvinfo : EIATTR_PARAM_CBANK
	.align		4
        /*0060*/ 	.byte	0x04, 0x0a
        /*0062*/ 	.short	(.L_25 - .L_24)
	.align		4
.L_24:
        /*0064*/ 	.word	index@(.nv.constant0._Z10copy_basicPdS_j)
        /*0068*/ 	.short	0x0380
        /*006a*/ 	.short	0x0014


	//----- nvinfo : EIATTR_SW_WAR
	.align		4
.L_25:
        /*006c*/ 	.byte	0x04, 0x36
        /*006e*/ 	.short	(.L_27 - .L_26)
.L_26:
        /*0070*/ 	.word	0x00000008
.L_27:


//--------------------- .nv.info._Z12reduce_basicPdS_j --------------------------
	.section	.nv.info._Z12reduce_basicPdS_j,"",@"SHT_CUDA_INFO"
	.sectionflags	@""
	.align	4


	//----- nvinfo : EIATTR_CUDA_API_VERSION
	.align		4
        /*0000*/ 	.byte	0x04, 0x37
        /*0002*/ 	.short	(.L_29 - .L_28)
.L_28:
        /*0004*/ 	.word	0x00000082


	//----- nvinfo : EIATTR_KPARAM_INFO
	.align		4
.L_29:
        /*0008*/ 	.byte	0x04, 0x17
        /*000a*/ 	.short	(.L_31 - .L_30)
.L_30:
        /*000c*/ 	.word	0x00000000
        /*0010*/ 	.short	0x0002
        /*0012*/ 	.short	0x0010
        /*0014*/ 	.byte	0x00, 0xf0, 0x11, 0x00


	//----- nvinfo : EIATTR_KPARAM_INFO
	.align		4
.L_31:
        /*0018*/ 	.byte	0x04, 0x17
        /*001a*/ 	.short	(.L_33 - .L_32)
.L_32:
        /*001c*/ 	.word	0x00000000
        /*0020*/ 	.short	0x0001
        /*0022*/ 	.short	0x0008
        /*0024*/ 	.byte	0x00, 0xf5, 0x21, 0x00


	//----- nvinfo : EIATTR_KPARAM_INFO
	.align		4
.L_33:
        /*0028*/ 	.byte	0x04, 0x17
        /*002a*/ 	.short	(.L_35 - .L_34)
.L_34:
        /*002c*/ 	.word	0x00000000
        /*0030*/ 	.short	0x0000
        /*0032*/ 	.short	0x0000
        /*0034*/ 	.byte	0x00, 0xf5, 0x21, 0x00


	//----- nvinfo : EIATTR_SPARSE_MMA_MASK
	.align		4
.L_35:
        /*0038*/ 	.byte	0x03, 0x50
        /*003a*/ 	.short	0x0000


	//----- nvinfo : EIATTR_MAXREG_COUNT
	.align		4
        /*003c*/ 	.byte	0x03, 0x1b
        /*003e*/ 	.short	0x00ff


	//----- nvinfo : EIATTR_MERCURY_ISA_VERSION
	.align		4
        /*0040*/ 	.byte	0x03, 0x5f
        /*0042*/ 	.short	0x0101


	//----- nvinfo : EIATTR_VRC_CTA_INIT_COUNT
	.align		4
        /*0044*/ 	.byte	0x02, 0x4a
	.zero		1
	.zero		1


	//----- nvinfo : EIATTR_EXIT_INSTR_OFFSETS
	.align		4
        /*0048*/ 	.byte	0x04, 0x1c
        /*004a*/ 	.short	(.L_37 - .L_36)


	//   ....[0]....
.L_36:
        /*004c*/ 	.word	0x000001e0


	//----- nvinfo : EIATTR_CRS_STACK_SIZE
	.align		4
.L_37:
        /*0050*/ 	.byte	0x04, 0x1e
        /*0052*/ 	.short	(.L_39 - .L_38)
.L_38:
        /*0054*/ 	.word	0x00000000


	//----- nvinfo : EIATTR_CBANK_PARAM_SIZE
	.align		4
.L_39:
        /*0058*/ 	.byte	0x03, 0x19
        /*005a*/ 	.short	0x0014


	//----- nvinfo : EIATTR_PARAM_CBANK
	.align		4
        /*005c*/ 	.byte	0x04, 0x0a
        /*005e*/ 	.short	(.L_41 - .L_40)
	.align		4
.L_40:
        /*0060*/ 	.word	index@(.nv.constant0._Z12reduce_basicPdS_j)
        /*0064*/ 	.short	0x0380
        /*0066*/ 	.short	0x0014


	//----- nvinfo : EIATTR_SW_WAR
	.align		4
.L_41:
        /*0068*/ 	.byte	0x04, 0x36
        /*006a*/ 	.short	(.L_43 - .L_42)
.L_42:
        /*006c*/ 	.word	0x00000008
.L_43:


//--------------------- .nv.callgraph             --------------------------
	.section	.nv.callgraph,"",@"SHT_CUDA_CALLGRAPH"
	.align	4
	.sectionentsize	8
	.align		4
        /*0000*/ 	.word	0x00000000
	.align		4
        /*0004*/ 	.word	0xffffffff
	.align		4
        /*0008*/ 	.word	0x00000000
	.align		4
        /*000c*/ 	.word	0xfffffffe
	.align		4
        /*0010*/ 	.word	0x00000000
	.align		4
        /*0014*/ 	.word	0xfffffffd
	.align		4
        /*0018*/ 	.word	0x00000000
	.align		4
        /*001c*/ 	.word	0xfffffffc


//--------------------- .text._Z10copy_basicPdS_j --------------------------
	.section	.text._Z10copy_basicPdS_j,"ax",@progbits
	.align	128
        .global         _Z10copy_basicPdS_j
        .type           _Z10copy_basicPdS_j,@function
        .size           _Z10copy_basicPdS_j,(.L_x_6 - _Z10copy_basicPdS_j)
        .other          _Z10copy_basicPdS_j,@"STO_CUDA_ENTRY STV_DEFAULT"
_Z10copy_basicPdS_j:
.text._Z10copy_basicPdS_j:
[----:B------:R-:W-:Y:S01]  /*0000*/  LDC R1, c[0x0][0x37c] ;  /* 0x0000df00ff017b82 */ /* 0x000fe20000000800 */
[----:B------:R-:W0:Y:S07]  /*0010*/  S2R R3, SR_TID.X ;  /* 0x0000000000037919 */ /* 0x000e2e0000002100 */
[----:B------:R-:W0:Y:S01]  /*0020*/  S2UR UR4, SR_CTAID.X ;  /* 0x00000000000479c3 */ /* 0x000e220000002500 */
[----:B------:R-:W1:Y:S07]  /*0030*/  LDCU UR5, c[0x0][0x390] ;  /* 0x00007200ff0577ac */ /* 0x000e6e0008000800 */
[----:B------:R-:W0:Y:S02]  /*0040*/  LDC R14, c[0x0][0x360] ;  /* 0x0000d800ff0e7b82 */ /* 0x000e240000000800 */
[----:B0-----:R-:W-:-:S04]  /*0050*/  IMAD R3, R14, UR4, R3 ;  /* 0x000000040e037c24 */ /* 0x001fc8000f8e0203 */
[----:B------:R-:W-:-:S05]  /*0060*/  IMAD R0, R14, UR4, R3 ;  /* 0x000000040e007c24 */ /* 0x000fca000f8e0203 */
[----:B-1----:R-:W-:-:S13]  /*0070*/  ISETP.GE.U32.AND P0, PT, R0, UR5, PT ;  /* 0x0000000500007c0c */ /* 0x002fda000bf06070 */
[----:B------:R-:W-:Y:S05]  /*0080*/  @P0 EXIT ;  /* 0x000000000000094d */ /* 0x000fea0003800000 */
[----:B------:R-:W0:Y:S01]  /*0090*/  LDC.64 R10, c[0x0][0x388] ;  /* 0x0000e200ff0a7b82 */ /* 0x000e220000000a00 */
[----:B------:R-:W1:Y:S01]  /*00a0*/  LDCU UR4, c[0x0][0x370] ;  /* 0x00006e00ff0477ac */ /* 0x000e620008000800 */
[----:B------:R-:W2:Y:S06]  /*00b0*/  LDCU.64 UR6, c[0x0][0x358] ;  /* 0x00006b00ff0677ac */ /* 0x000eac0008000a00 */
[----:B------:R-:W3:Y:S01]  /*00c0*/  LDC.64 R12, c[0x0][0x380] ;  /* 0x0000e000ff0c7b82 */ /* 0x000ee20000000a00 */
[----:B-1----:R-:W-:Y:S02]  /*00d0*/  IMAD R15, R14, UR4, RZ ;  /* 0x000000040e0f7c24 */ /* 0x002fe4000f8e02ff */
[----:B0-2---:R-:W-:-:S07]  /*00e0*/  IMAD.WIDE.U32 R2, R3, 0x8, R10 ;  /* 0x0000000803027825 */ /* 0x005fce00078e000a */
.L_x_0:
[----:B0-----:R-:W-:Y:S01]  /*00f0*/  IADD3 R7, PT, PT, R14, R0, RZ ;  /* 0x000000000e077210 */ /* 0x001fe20007ffe0ff */
[----:B---3--:R-:W-:-:S04]  /*0100*/  IMAD.WIDE.U32 R4, R0, 0x8, R12 ;  /* 0x0000000800047825 */ /* 0x008fc800078e000c */
[----:B------:R-:W-:Y:S02]  /*0110*/  IMAD.WIDE.U32 R6, R7, 0x8, R12 ;  /* 0x0000000807067825 */ /* 0x000fe400078e000c */
[----:B------:R-:W2:Y:S04]  /*0120*/  LDG.E.64 R4, desc[UR6][R4.64] ;  /* 0x0000000604047981 */ /* 0x000ea8000c1e1b00 */
[----:B------:R-:W3:Y:S01]  /*0130*/  LDG.E.64 R6, desc[UR6][R6.64] ;  /* 0x0000000606067981 */ /* 0x000ee2000c1e1b00 */
[----:B------:R-:W-:Y:S01]  /*0140*/  IMAD.WIDE.U32 R8, R0, 0x8, R10 ;  /* 0x0000000800087825 */ /* 0x000fe200078e000a */
[----:B------:R-:W-:-:S04]  /*0150*/  LEA R0, R15, R0, 0x1 ;  /* 0x000000000f007211 */ /* 0x000fc800078e08ff */
[----:B------:R-:W-:Y:S01]  /*0160*/  ISETP.GE.U32.AND P0, PT, R0, UR5, PT ;  /* 0x0000000500007c0c */ /* 0x000fe2000bf06070 */
[----:B--2---:R0:W-:Y:S04]  /*0170*/  STG.E.64 desc[UR6][R8.64], R4 ;  /* 0x0000000408007986 */ /* 0x0041e8000c101b06 */
[----:B---3--:R0:W-:Y:S08]  /*0180*/  STG.E.64 desc[UR6][R2.64], R6 ;  /* 0x0000000602007986 */ /* 0x0081f0000c101b06 */
[----:B------:R-:W-:Y:S05]  /*0190*/  @!P0 BRA `(.L_x_0) ;  /* 0xfffffffc00d48947 */ /* 0x000fea000383ffff */
[----:B------:R-:W-:Y:S05]  /*01a0*/  EXIT ;  /* 0x000000000000794d */ /* 0x000fea0003800000 */
.L_x_1:
[----:B------:R-:W-:-:S00]  /*01b0*/  BRA `(.L_x_1) ;  /* 0xfffffffc00fc7947 */ /* 0x000fc0000383ffff */
[----:B------:R-:W-:-:S00]  /*01c0*/  NOP ;  /* 0x0000000000007918 */ /* 0x000fc00000000000 */
        /* <DEDUP_REMOVED lines=11> */
.L_x_6:


//--------------------- .text._Z12reduce_basicPdS_j --------------------------
	.section	.text._Z12reduce_basicPdS_j,"ax",@progbits
	.align	128
        .global         _Z12reduce_basicPdS_j
        .type           _Z12reduce_basicPdS_j,@function
        .size           _Z12reduce_basicPdS_j,(.L_x_7 - _Z12reduce_basicPdS_j)
        .other          _Z12reduce_basicPdS_j,@"STO_CUDA_ENTRY STV_DEFAULT"
_Z12reduce_basicPdS_j:
.text._Z12reduce_basicPdS_j:
[----:B------:R-:W-:Y:S01]  /*0000*/  LDC R1, c[0x0][0x37c] ;  /* 0x0000df00ff017b82 */ /* 0x000fe20000000800 */
[----:B------:R-:W0:Y:S07]  /*0010*/  S2R R3, SR_TID.X ;  /* 0x0000000000037919 */ /* 0x000e2e0000002100 */
[----:B------:R-:W0:Y:S01]  /*0020*/  S2UR UR4, SR_CTAID.X ;  /* 0x00000000000479c3 */ /* 0x000e220000002500 */
[----:B------:R-:W1:Y:S01]  /*0030*/  LDCU UR7, c[0x0][0x390] ;  /* 0x00007200ff0777ac */ /* 0x000e620008000800 */
[----:B------:R-:W-:Y:S06]  /*0040*/  BSSY.RECONVERGENT B0, `(.L_x_2) ;  /* 0x0000018000007945 */ /* 0x000fec0003800200 */
[----:B------:R-:W0:Y:S08]  /*0050*/  LDC R12, c[0x0][0x360] ;  /* 0x0000d800ff0c7b82 */ /* 0x000e300000000800 */
[----:B------:R-:W2:Y:S01]  /*0060*/  LDC.64 R8, c[0x0][0x388] ;  /* 0x0000e200ff087b82 */ /* 0x000ea20000000a00 */
[----:B0-----:R-:W-:-:S04]  /*0070*/  IMAD R3, R12, UR4, R3 ;  /* 0x000000040c037c24 */ /* 0x001fc8000f8e0203 */
[----:B------:R-:W-:Y:S01]  /*0080*/  IMAD R0, R12, UR4, R3 ;  /* 0x000000040c007c24 */ /* 0x000fe2000f8e0203 */
[----:B------:R-:W0:Y:S01]  /*0090*/  LDCU.64 UR4, c[0x0][0x358] ;  /* 0x00006b00ff0477ac */ /* 0x000e220008000a00 */
[----:B--2---:R-:W-:-:S03]  /*00a0*/  IMAD.WIDE.U32 R8, R3, 0x8, R8 ;  /* 0x0000000803087825 */ /* 0x004fc600078e0008 */
[----:B-1----:R-:W-:Y:S02]  /*00b0*/  ISETP.GE.U32.AND P0, PT, R0, UR7, PT ;  /* 0x0000000700007c0c */ /* 0x002fe4000bf06070 */
[----:B------:R-:W-:-:S11]  /*00c0*/  CS2R R2, SRZ ;  /* 0x0000000000027805 */ /* 0x000fd6000001ff00 */
[----:B------:R-:W-:Y:S05]  /*00d0*/  @P0 BRA `(.L_x_3) ;  /* 0x0000000000380947 */ /* 0x000fea0003800000 */
[----:B------:R-:W1:Y:S01]  /*00e0*/  LDC.64 R10, c[0x0][0x380] ;  /* 0x0000e000ff0a7b82 */ /* 0x000e620000000a00 */
[----:B------:R-:W2:Y:S01]  /*00f0*/  LDCU UR6, c[0x0][0x370] ;  /* 0x00006e00ff0677ac */ /* 0x000ea20008000800 */
[----:B------:R-:W-:Y:S01]  /*0100*/  CS2R R2, SRZ ;  /* 0x0000000000027805 */ /* 0x000fe2000001ff00 */
[----:B--2---:R-:W-:-:S07]  /*0110*/  IMAD R13, R12, UR6, RZ ;  /* 0x000000060c0d7c24 */ /* 0x004fce000f8e02ff */
.L_x_4:
[----:B-1----:R-:W-:Y:S01]  /*0120*/  IMAD.WIDE.U32 R4, R0, 0x8, R10 ;  /* 0x0000000800047825 */ /* 0x002fe200078e000a */
[----:B------:R-:W-:-:S05]  /*0130*/  IADD3 R7, PT, PT, R12, R0, RZ ;  /* 0x000000000c077210 */ /* 0x000fca0007ffe0ff */
[----:B0-----:R-:W2:Y:S01]  /*0140*/  LDG.E.64 R4, desc[UR4][R4.64] ;  /* 0x0000000404047981 */ /* 0x001ea2000c1e1b00 */
[----:B------:R-:W-:-:S06]  /*0150*/  IMAD.WIDE.U32 R6, R7, 0x8, R10 ;  /* 0x0000000807067825 */ /* 0x000fcc00078e000a */
[----:B------:R-:W3:Y:S01]  /*0160*/  LDG.E.64 R6, desc[UR4][R6.64] ;  /* 0x0000000406067981 */ /* 0x000ee2000c1e1b00 */
[----:B------:R-:W-:-:S04]  /*0170*/  LEA R0, R13, R0, 0x1 ;  /* 0x000000000d007211 */ /* 0x000fc800078e08ff */
[----:B------:R-:W-:Y:S01]  /*0180*/  ISETP.GE.U32.AND P0, PT, R0, UR7, PT ;  /* 0x0000000700007c0c */ /* 0x000fe2000bf06070 */
[----:B--2---:R-:W-:-:S08]  /*0190*/  DADD R2, R4, R2 ;  /* 0x0000000004027229 */ /* 0x004fd00000000002 */
[----:B---3--:R-:W-:-:S04]  /*01a0*/  DADD R2, R2, R6 ;  /* 0x0000000002027229 */ /* 0x008fc80000000006 */
[----:B------:R-:W-:Y:S07]  /*01b0*/  @!P0 BRA `(.L_x_4) ;  /* 0xfffffffc00d88947 */ /* 0x000fee000383ffff */
.L_x_3:
[----:B0-----:R-:W-:Y:S05]  /*01c0*/  BSYNC.RECONVERGENT B0 ;  /* 0x0000000000007941 */ /* 0x001fea0003800200 */
.L_x_2:
[----:B------:R-:W-:Y:S01]  /*01d0*/  STG.E.64 desc[UR4][R8.64], R2 ;  /* 0x0000000208007986 */ /* 0x000fe2000c101b04 */
[----:B------:R-:W-:Y:S05]  /*01e0*/  EXIT ;  /* 0x000000000000794d */ /* 0x000fea0003800000 */
.L_x_5:
        /* <DEDUP_REMOVED lines=9> */
.L_x_7:


//--------------------- .nv.shared.reserved.0     --------------------------
	.section	.nv.shared.reserved.0,"aw",@nobits
	.weak		__nv_reservedSMEM_offset_0_alias
	.size		__nv_reservedSMEM_offset_0_alias, 0, 64
	.other		__nv_reservedSMEM_offset_0_alias,@"STO_CUDA_RESERVED_SHARED STV_DEFAULT"
__nv_reservedSMEM_offset_0_alias:
	.zero		0
	.zero		64


//--------------------- .nv.constant0._Z10copy_basicPdS_j --------------------------
	.section	.nv.constant0._Z10copy_basicPdS_j,"a",@progbits
	.sectionflags	@""
	.align	4
.nv.constant0._Z10copy_basicPdS_j:
	.zero		916


//--------------------- .nv.constant0._Z12reduce_basicPdS_j --------------------------
	.section	.nv.constant0._Z12reduce_basicPdS_j,"a",@progbits
	.sectionflags	@""
	.align	4
.nv.constant0._Z12reduce_basicPdS_j:
	.zero		916


//--------------------- SYMBOLS --------------------------

	.type		.nv.reservedSmem.offset0,@object
	.size		.nv.reservedSmem.offset0,0x4
